//
// Generated by NVIDIA NVVM Compiler
//
// Compiler Build ID: CL-36424714
// Cuda compilation tools, release 13.0, V13.0.88
// Based on NVVM 20.0.0
//

.version 9.0
.target sm_100
.address_size 64

	// .globl	_Z12mandelKernelPiffiffii

.visible .entry _Z12mandelKernelPiffiffii(
	.param .u64 .ptr .align 1 _Z12mandelKernelPiffiffii_param_0,
	.param .f32 _Z12mandelKernelPiffiffii_param_1,
	.param .f32 _Z12mandelKernelPiffiffii_param_2,
	.param .u32 _Z12mandelKernelPiffiffii_param_3,
	.param .f32 _Z12mandelKernelPiffiffii_param_4,
	.param .f32 _Z12mandelKernelPiffiffii_param_5,
	.param .u32 _Z12mandelKernelPiffiffii_param_6,
	.param .u32 _Z12mandelKernelPiffiffii_param_7
)
{
	.reg .pred 	%p<10>;
	.reg .b32 	%r<42>;
	.reg .b32 	%f<59>;
	.reg .b64 	%rd<15>;

	ld.param.u64 	%rd6, [_Z12mandelKernelPiffiffii_param_0];
	ld.param.f32 	%f32, [_Z12mandelKernelPiffiffii_param_1];
	ld.param.f32 	%f33, [_Z12mandelKernelPiffiffii_param_2];
	ld.param.u32 	%r15, [_Z12mandelKernelPiffiffii_param_3];
	ld.param.f32 	%f30, [_Z12mandelKernelPiffiffii_param_4];
	ld.param.f32 	%f31, [_Z12mandelKernelPiffiffii_param_5];
	ld.param.u32 	%r16, [_Z12mandelKernelPiffiffii_param_7];
	cvta.to.global.u64 	%rd1, %rd6;
	mov.u32 	%r17, %ctaid.x;
	mov.u32 	%r18, %ntid.x;
	mov.u32 	%r19, %tid.x;
	mad.lo.s32 	%r1, %r17, %r18, %r19;
	mov.u32 	%r20, %ctaid.y;
	mov.u32 	%r21, %ntid.y;
	mov.u32 	%r22, %tid.y;
	mad.lo.s32 	%r23, %r20, %r21, %r22;
	shl.b32 	%r2, %r23, 2;
	cvt.rn.f32.s32 	%f34, %r1;
	fma.rn.f32 	%f1, %f33, %f34, %f32;
	setp.lt.s32 	%p1, %r16, 1;
	@%p1 bra 	$L__BB0_14;
	cvt.rn.f32.u32 	%f35, %r2;
	fma.rn.f32 	%f2, %f31, %f35, %f30;
	mov.b32 	%r34, 0;
	mov.f32 	%f51, %f2;
	mov.f32 	%f52, %f1;
$L__BB0_2:
	mul.f32 	%f5, %f52, %f52;
	mul.f32 	%f6, %f51, %f51;
	add.f32 	%f36, %f5, %f6;
	setp.gt.f32 	%p2, %f36, 0f40800000;
	mov.u32 	%r41, %r34;
	@%p2 bra 	$L__BB0_4;
	sub.f32 	%f37, %f5, %f6;
	add.f32 	%f38, %f52, %f52;
	add.f32 	%f52, %f1, %f37;
	fma.rn.f32 	%f51, %f38, %f51, %f2;
	add.s32 	%r34, %r34, 1;
	setp.eq.s32 	%p3, %r34, %r16;
	mov.u32 	%r41, %r16;
	@%p3 bra 	$L__BB0_4;
	bra.uni 	$L__BB0_2;
$L__BB0_4:
	mad.lo.s32 	%r28, %r2, %r15, %r1;
	mul.wide.s32 	%rd13, %r28, 4;
	add.s64 	%rd5, %rd1, %rd13;
	st.global.u32 	[%rd5], %r41;
	add.s32 	%r29, %r2, 1;
	cvt.rn.f32.u32 	%f39, %r29;
	fma.rn.f32 	%f29, %f31, %f39, %f30;
	mov.b32 	%r35, 0;
	mov.f32 	%f53, %f29;
	mov.f32 	%f54, %f1;
$L__BB0_5:
	mul.f32 	%f11, %f54, %f54;
	mul.f32 	%f12, %f53, %f53;
	add.f32 	%f40, %f11, %f12;
	setp.gt.f32 	%p4, %f40, 0f40800000;
	mov.u32 	%r36, %r35;
	@%p4 bra 	$L__BB0_7;
	sub.f32 	%f41, %f11, %f12;
	add.f32 	%f42, %f54, %f54;
	add.f32 	%f54, %f1, %f41;
	fma.rn.f32 	%f53, %f42, %f53, %f29;
	add.s32 	%r35, %r35, 1;
	setp.ne.s32 	%p5, %r35, %r16;
	mov.u32 	%r36, %r16;
	@%p5 bra 	$L__BB0_5;
$L__BB0_7:
	mul.wide.s32 	%rd2, %r15, 4;
	add.s64 	%rd3, %rd5, %rd2;
	st.global.u32 	[%rd3], %r36;
	add.s32 	%r31, %r2, 2;
	cvt.rn.f32.u32 	%f43, %r31;
	fma.rn.f32 	%f15, %f31, %f43, %f30;
	mov.b32 	%r37, 0;
	mov.f32 	%f55, %f15;
	mov.f32 	%f56, %f1;
$L__BB0_8:
	mul.f32 	%f18, %f56, %f56;
	mul.f32 	%f19, %f55, %f55;
	add.f32 	%f44, %f18, %f19;
	setp.gt.f32 	%p6, %f44, 0f40800000;
	mov.u32 	%r38, %r37;
	@%p6 bra 	$L__BB0_10;
	sub.f32 	%f45, %f18, %f19;
	add.f32 	%f46, %f56, %f56;
	add.f32 	%f56, %f1, %f45;
	fma.rn.f32 	%f55, %f46, %f55, %f15;
	add.s32 	%r37, %r37, 1;
	setp.ne.s32 	%p7, %r37, %r16;
	mov.u32 	%r38, %r16;
	@%p7 bra 	$L__BB0_8;
$L__BB0_10:
	add.s64 	%rd4, %rd3, %rd2;
	st.global.u32 	[%rd4], %r38;
	add.s32 	%r33, %r2, 3;
	cvt.rn.f32.u32 	%f47, %r33;
	fma.rn.f32 	%f22, %f31, %f47, %f30;
	mov.b32 	%r39, 0;
	mov.f32 	%f57, %f22;
	mov.f32 	%f58, %f1;
$L__BB0_11:
	mul.f32 	%f25, %f58, %f58;
	mul.f32 	%f26, %f57, %f57;
	add.f32 	%f48, %f25, %f26;
	setp.gt.f32 	%p8, %f48, 0f40800000;
	mov.u32 	%r40, %r39;
	@%p8 bra 	$L__BB0_13;
	sub.f32 	%f49, %f25, %f26;
	add.f32 	%f50, %f58, %f58;
	add.f32 	%f58, %f1, %f49;
	fma.rn.f32 	%f57, %f50, %f57, %f22;
	add.s32 	%r39, %r39, 1;
	setp.ne.s32 	%p9, %r39, %r16;
	mov.u32 	%r40, %r16;
	@%p9 bra 	$L__BB0_11;
$L__BB0_13:
	add.s64 	%rd14, %rd4, %rd2;
	st.global.u32 	[%rd14], %r40;
	bra.uni 	$L__BB0_15;
$L__BB0_14:
	mad.lo.s32 	%r24, %r2, %r15, %r1;
	mul.wide.s32 	%rd7, %r24, 4;
	add.s64 	%rd8, %rd1, %rd7;
	mov.b32 	%r25, 0;
	st.global.u32 	[%rd8], %r25;
	mul.wide.s32 	%rd9, %r15, 4;
	add.s64 	%rd10, %rd8, %rd9;
	st.global.u32 	[%rd10], %r25;
	add.s64 	%rd11, %rd10, %rd9;
	st.global.u32 	[%rd11], %r25;
	add.s64 	%rd12, %rd11, %rd9;
	st.global.u32 	[%rd12], %r25;
$L__BB0_15:
	ret;

}


// ===== COMPILED SASS (sm_100) =====

	.target	sm_100

	.elftype	@"ET_EXEC"


//--------------------- .note.nv.tkinfo           --------------------------
	.section	.note.nv.tkinfo,"",@"SHT_NOTE"
	.sectionflags	@"SHF_NOTE_NV_TKINFO"
	.tkinfo
        /*0018*/ 	.word	0x00000002
        /*0030*/ 	.string	""
        /*0030*/ 	.string	"ptxas"
        /*0030*/ 	.string	"Cuda compilation tools, release 13.0, V13.0.88"
        /*0030*/ 	.string	"Build cuda_13.0.r13.0/compiler.36424714_0"
        /*0030*/ 	.string	"-arch sm_100 -m 64 "



//--------------------- .note.nv.cuinfo           --------------------------
	.section	.note.nv.cuinfo,"",@"SHT_NOTE"
	.sectionflags	@"SHF_NOTE_NV_CUINFO"
        /*0018*/ 	.short	0x0002
        /*001a*/ 	.short	0x0064
        /*001c*/ 	.short	0x0082
	.zero		2


//--------------------- .nv.info                  --------------------------
	.section	.nv.info,"",@"SHT_CUDA_INFO"
	.align	4


	//----- nvinfo : EIATTR_REGCOUNT
	.align		4
        /*0000*/ 	.byte	0x04, 0x2f
        /*0002*/ 	.short	(.L_1 - .L_0)
	.align		4
.L_0:
        /*0004*/ 	.word	index@(_Z12mandelKernelPiffiffii)
        /*0008*/ 	.word	0x00000010


	//----- nvinfo : EIATTR_FRAME_SIZE
	.align		4
.L_1:
        /*000c*/ 	.byte	0x04, 0x11
        /*000e*/ 	.short	(.L_3 - .L_2)
	.align		4
.L_2:
        /*0010*/ 	.word	index@(_Z12mandelKernelPiffiffii)
        /*0014*/ 	.word	0x00000000


	//----- nvinfo : EIATTR_MIN_STACK_SIZE
	.align		4
.L_3:
        /*0018*/ 	.byte	0x04, 0x12
        /*001a*/ 	.short	(.L_5 - .L_4)
	.align		4
.L_4:
        /*001c*/ 	.word	index@(_Z12mandelKernelPiffiffii)
        /*0020*/ 	.word	0x00000000
.L_5:


//--------------------- .nv.compat                --------------------------
	.section	.nv.compat,"",@"SHT_CUDA_COMPAT_INFO"
	.align	4
        /*0000*/ 	.byte	0x02, 0x09, 0x00, 0x00, 0x02, 0x02, 0x01, 0x00, 0x02, 0x05, 0x05, 0x00, 0x03, 0x07, 0x01, 0x01
        /*0010*/ 	.byte	0x02, 0x03, 0x00, 0x00, 0x02, 0x06, 0x01, 0x00, 0x04, 0x0b, 0x08, 0x00, 0x01, 0x00, 0x00, 0x00
        /*0020*/ 	.byte	0x00, 0x00, 0x00, 0x00


//--------------------- .nv.info._Z12mandelKernelPiffiffii --------------------------
	.section	.nv.info._Z12mandelKernelPiffiffii,"",@"SHT_CUDA_INFO"
	.sectionflags	@""
	.align	4


	//----- nvinfo : EIATTR_CUDA_API_VERSION
	.align		4
        /*0000*/ 	.byte	0x04, 0x37
        /*0002*/ 	.short	(.L_7 - .L_6)
.L_6:
        /*0004*/ 	.word	0x00000082


	//----- nvinfo : EIATTR_KPARAM_INFO
	.align		4
.L_7:
        /*0008*/ 	.byte	0x04, 0x17
        /*000a*/ 	.short	(.L_9 - .L_8)
.L_8:
        /*000c*/ 	.word	0x00000000
        /*0010*/ 	.short	0x0007
        /*0012*/ 	.short	0x0020
        /*0014*/ 	.byte	0x00, 0xf0, 0x11, 0x00


	//----- nvinfo : EIATTR_KPARAM_INFO
	.align		4
.L_9:
        /*0018*/ 	.byte	0x04, 0x17
        /*001a*/ 	.short	(.L_11 - .L_10)
.L_10:
        /*001c*/ 	.word	0x00000000
        /*0020*/ 	.short	0x0006
        /*0022*/ 	.short	0x001c
        /*0024*/ 	.byte	0x00, 0xf0, 0x11, 0x00


	//----- nvinfo : EIATTR_KPARAM_INFO
	.align		4
.L_11:
        /*0028*/ 	.byte	0x04, 0x17
        /*002a*/ 	.short	(.L_13 - .L_12)
.L_12:
        /*002c*/ 	.word	0x00000000
        /*0030*/ 	.short	0x0005
        /*0032*/ 	.short	0x0018
        /*0034*/ 	.byte	0x00, 0xf0, 0x11, 0x00


	//----- nvinfo : EIATTR_KPARAM_INFO
	.align		4
.L_13:
        /*0038*/ 	.byte	0x04, 0x17
        /*003a*/ 	.short	(.L_15 - .L_14)
.L_14:
        /*003c*/ 	.word	0x00000000
        /*0040*/ 	.short	0x0004
        /*0042*/ 	.short	0x0014
        /*0044*/ 	.byte	0x00, 0xf0, 0x11, 0x00


	//----- nvinfo : EIATTR_KPARAM_INFO
	.align		4
.L_15:
        /*0048*/ 	.byte	0x04, 0x17
        /*004a*/ 	.short	(.L_17 - .L_16)
.L_16:
        /*004c*/ 	.word	0x00000000
        /*0050*/ 	.short	0x0003
        /*0052*/ 	.short	0x0010
        /*0054*/ 	.byte	0x00, 0xf0, 0x11, 0x00


	//----- nvinfo : EIATTR_KPARAM_INFO
	.align		4
.L_17:
        /*0058*/ 	.byte	0x04, 0x17
        /*005a*/ 	.short	(.L_19 - .L_18)
.L_18:
        /*005c*/ 	.word	0x00000000
        /*0060*/ 	.short	0x0002
        /*0062*/ 	.short	0x000c
        /*0064*/ 	.byte	0x00, 0xf0, 0x11, 0x00


	//----- nvinfo : EIATTR_KPARAM_INFO
	.align		4
.L_19:
        /*0068*/ 	.byte	0x04, 0x17
        /*006a*/ 	.short	(.L_21 - .L_20)
.L_20:
        /*006c*/ 	.word	0x00000000
        /*0070*/ 	.short	0x0001
        /*0072*/ 	.short	0x0008
        /*0074*/ 	.byte	0x00, 0xf0, 0x11, 0x00


	//----- nvinfo : EIATTR_KPARAM_INFO
	.align		4
.L_21:
        /*0078*/ 	.byte	0x04, 0x17
        /*007a*/ 	.short	(.L_23 - .L_22)
.L_22:
        /*007c*/ 	.word	0x00000000
        /*0080*/ 	.short	0x0000
        /*0082*/ 	.short	0x0000
        /*0084*/ 	.byte	0x00, 0xf5, 0x21, 0x00


	//----- nvinfo : EIATTR_SPARSE_MMA_MASK
	.align		4
.L_23:
        /*0088*/ 	.byte	0x03, 0x50
        /*008a*/ 	.short	0x0000


	//----- nvinfo : EIATTR_MAXREG_COUNT
	.align		4
        /*008c*/ 	.byte	0x03, 0x1b
        /*008e*/ 	.short	0x00ff


	//----- nvinfo : EIATTR_MERCURY_ISA_VERSION
	.align		4
        /*0090*/ 	.byte	0x03, 0x5f
        /*0092*/ 	.short	0x0101


	//----- nvinfo : EIATTR_VRC_CTA_INIT_COUNT
	.align		4
        /*0094*/ 	.byte	0x02, 0x4a
	.zero		1
	.zero		1


	//----- nvinfo : EIATTR_EXIT_INSTR_OFFSETS
	.align		4
        /*0098*/ 	.byte	0x04, 0x1c
        /*009a*/ 	.short	(.L_25 - .L_24)


	//   ....[0]....
.L_24:
        /*009c*/ 	.word	0x000008a0


	//   ....[1]....
        /*00a0*/ 	.word	0x00000960


	//----- nvinfo : EIATTR_CRS_STACK_SIZE
	.align		4
.L_25:
        /*00a4*/ 	.byte	0x04, 0x1e
        /*00a6*/ 	.short	(.L_27 - .L_26)
.L_26:
        /*00a8*/ 	.word	0x00000000


	//----- nvinfo : EIATTR_CBANK_PARAM_SIZE
	.align		4
.L_27:
        /*00ac*/ 	.byte	0x03, 0x19
        /*00ae*/ 	.short	0x0024


	//----- nvinfo : EIATTR_PARAM_CBANK
	.align		4
        /*00b0*/ 	.byte	0x04, 0x0a
        /*00b2*/ 	.short	(.L_29 - .L_28)
	.align		4
.L_28:
        /*00b4*/ 	.word	index@(.nv.constant0._Z12mandelKernelPiffiffii)
        /*00b8*/ 	.short	0x0380
        /*00ba*/ 	.short	0x0024


	//----- nvinfo : EIATTR_SW_WAR
	.align		4
.L_29:
        /*00bc*/ 	.byte	0x04, 0x36
        /*00be*/ 	.short	(.L_31 - .L_30)
.L_30:
        /*00c0*/ 	.word	0x00000008
.L_31:


//--------------------- .nv.callgraph             --------------------------
	.section	.nv.callgraph,"",@"SHT_CUDA_CALLGRAPH"
	.align	4
	.sectionentsize	8
	.align		4
        /*0000*/ 	.word	0x00000000
	.align		4
        /*0004*/ 	.word	0xffffffff
	.align		4
        /*0008*/ 	.word	0x00000000
	.align		4
        /*000c*/ 	.word	0xfffffffe
	.align		4
        /*0010*/ 	.word	0x00000000
	.align		4
        /*0014*/ 	.word	0xfffffffd
	.align		4
        /*0018*/ 	.word	0x00000000
	.align		4
        /*001c*/ 	.word	0xfffffffc


//--------------------- .text._Z12mandelKernelPiffiffii --------------------------
	.section	.text._Z12mandelKernelPiffiffii,"ax",@progbits
	.align	128
        .global         _Z12mandelKernelPiffiffii
        .type           _Z12mandelKernelPiffiffii,@function
        .size           _Z12mandelKernelPiffiffii,(.L_x_14 - _Z12mandelKernelPiffiffii)
        .other          _Z12mandelKernelPiffiffii,@"STO_CUDA_ENTRY STV_DEFAULT"
_Z12mandelKernelPiffiffii:
.text._Z12mandelKernelPiffiffii:
[----:B------:R-:W-:Y:S01]  /*0000*/  LDC R1, c[0x0][0x37c] ;  /* 0x0000df00ff017b82 */ /* 0x000fe20000000800 */
[----:B------:R-:W0:Y:S07]  /*0010*/  S2R R0, SR_TID.X ;  /* 0x0000000000007919 */ /* 0x000e2e0000002100 */
[----:B------:R-:W0:Y:S01]  /*0020*/  S2UR UR4, SR_CTAID.X ;  /* 0x00000000000479c3 */ /* 0x000e220000002500 */
[----:B------:R-:W1:Y:S01]  /*0030*/  LDCU UR7, c[0x0][0x3a0] ;  /* 0x00007400ff0777ac */ /* 0x000e620008000800 */
[----:B------:R-:W2:Y:S06]  /*0040*/  S2R R7, SR_TID.Y ;  /* 0x0000000000077919 */ /* 0x000eac0000002200 */
[----:B------:R-:W0:Y:S08]  /*0050*/  LDC R3, c[0x0][0x360] ;  /* 0x0000d800ff037b82 */ /* 0x000e300000000800 */
[----:B------:R-:W2:Y:S01]  /*0060*/  S2UR UR6, SR_CTAID.Y ;  /* 0x00000000000679c3 */ /* 0x000ea20000002600 */
[----:B-1----:R-:W-:-:S07]  /*0070*/  UISETP.GE.AND UP0, UPT, UR7, 0x1, UPT ;  /* 0x000000010700788c */ /* 0x002fce000bf06270 */
[----:B------:R-:W2:Y:S08]  /*0080*/  LDC R2, c[0x0][0x364] ;  /* 0x0000d900ff027b82 */ /* 0x000eb00000000800 */
[----:B------:R-:W1:Y:S01]  /*0090*/  LDC.64 R8, c[0x0][0x388] ;  /* 0x0000e200ff087b82 */ /* 0x000e620000000a00 */
[----:B0-----:R-:W-:Y:S01]  /*00a0*/  IMAD R3, R3, UR4, R0 ;  /* 0x0000000403037c24 */ /* 0x001fe2000f8e0200 */
[----:B------:R-:W0:Y:S04]  /*00b0*/  LDCU.64 UR4, c[0x0][0x358] ;  /* 0x00006b00ff0477ac */ /* 0x000e280008000a00 */
[----:B------:R-:W-:Y:S01]  /*00c0*/  I2FP.F32.S32 R5, R3 ;  /* 0x0000000300057245 */ /* 0x000fe20000201400 */
[----:B--2---:R-:W-:-:S05]  /*00d0*/  IMAD R0, R2, UR6, R7 ;  /* 0x0000000602007c24 */ /* 0x004fca000f8e0207 */
[----:B------:R-:W-:Y:S01]  /*00e0*/  SHF.L.U32 R0, R0, 0x2, RZ ;  /* 0x0000000200007819 */ /* 0x000fe200000006ff */
[----:B-1----:R-:W-:Y:S01]  /*00f0*/  FFMA R2, R5, R9, R8 ;  /* 0x0000000905027223 */ /* 0x002fe20000000008 */
[----:B0-----:R-:W-:Y:S06]  /*0100*/  BRA.U !UP0, `(.L_x_0) ;  /* 0x0000000508e87547 */ /* 0x001fec000b800000 */
[----:B------:R-:W0:Y:S01]  /*0110*/  LDC R5, c[0x0][0x394] ;  /* 0x0000e500ff057b82 */ /* 0x000e220000000800 */
[----:B------:R-:W0:Y:S01]  /*0120*/  LDCU UR6, c[0x0][0x398] ;  /* 0x00007300ff0677ac */ /* 0x000e220008000800 */
[----:B------:R-:W-:Y:S01]  /*0130*/  I2FP.F32.U32 R4, R0 ;  /* 0x0000000000047245 */ /* 0x000fe20000201000 */
[----:B------:R-:W-:Y:S04]  /*0140*/  BSSY.RECONVERGENT B0, `(.L_x_1) ;  /* 0x000001f000007945 */ /* 0x000fe80003800200 */
[----:B0-----:R-:W-:Y:S01]  /*0150*/  FFMA R4, R4, UR6, R5 ;  /* 0x0000000604047c23 */ /* 0x001fe20008000005 */
[----:B------:R-:W-:-:S03]  /*0160*/  FMUL R5, R2, R2 ;  /* 0x0000000202057220 */ /* 0x000fc60000400000 */
[----:B------:R-:W-:-:S04]  /*0170*/  FMUL R6, R4, R4 ;  /* 0x0000000404067220 */ /* 0x000fc80000400000 */
[----:B------:R-:W-:-:S05]  /*0180*/  FADD R7, R5, R6 ;  /* 0x0000000605077221 */ /* 0x000fca0000000000 */
[----:B------:R-:W-:Y:S01]  /*0190*/  FSETP.GT.AND P0, PT, R7, 4, PT ;  /* 0x408000000700780b */ /* 0x000fe20003f04000 */
[----:B------:R-:W-:-:S12]  /*01a0*/  HFMA2 R7, -RZ, RZ, 0, 0 ;  /* 0x00000000ff077431 */ /* 0x000fd800000001ff */
[----:B------:R-:W-:Y:S05]  /*01b0*/  @P0 BRA `(.L_x_2) ;  /* 0x00000000005c0947 */ /* 0x000fea0003800000 */
[----:B------:R-:W-:Y:S01]  /*01c0*/  MOV R8, R5 ;  /* 0x0000000500087202 */ /* 0x000fe20000000f00 */
[----:B------:R-:W0:Y:S01]  /*01d0*/  LDCU UR7, c[0x0][0x3a0] ;  /* 0x00007400ff0777ac */ /* 0x000e220008000800 */
[----:B------:R-:W-:Y:S02]  /*01e0*/  MOV R9, R6 ;  /* 0x0000000600097202 */ /* 0x000fe40000000f00 */
[----:B------:R-:W-:Y:S01]  /*01f0*/  MOV R5, RZ ;  /* 0x000000ff00057202 */ /* 0x000fe20000000f00 */
[----:B------:R-:W1:Y:S01]  /*0200*/  LDCU UR6, c[0x0][0x3a0] ;  /* 0x00007400ff0677ac */ /* 0x000e620008000800 */
[----:B------:R-:W-:Y:S02]  /*0210*/  MOV R7, R4 ;  /* 0x0000000400077202 */ /* 0x000fe40000000f00 */
[----:B------:R-:W-:-:S07]  /*0220*/  MOV R6, R2 ;  /* 0x0000000200067202 */ /* 0x000fce0000000f00 */
.L_x_3:
[----:B------:R-:W-:Y:S01]  /*0230*/  IADD3 R10, PT, PT, R5, 0x1, RZ ;  /* 0x00000001050a7810 */ /* 0x000fe20007ffe0ff */
[----:B------:R-:W-:Y:S01]  /*0240*/  FADD R5, R6, R6 ;  /* 0x0000000606057221 */ /* 0x000fe20000000000 */
[----:B------:R-:W-:Y:S02]  /*0250*/  FADD R9, -R9, R8 ;  /* 0x0000000809097221 */ /* 0x000fe40000000100 */
[----:B0-----:R-:W-:Y:S01]  /*0260*/  ISETP.NE.AND P0, PT, R10, UR7, PT ;  /* 0x000000070a007c0c */ /* 0x001fe2000bf05270 */
[----:B------:R-:W-:Y:S01]  /*0270*/  FFMA R5, R5, R7, R4 ;  /* 0x0000000705057223 */ /* 0x000fe20000000004 */
[----:B-1----:R-:W-:-:S11]  /*0280*/  MOV R7, UR6 ;  /* 0x0000000600077c02 */ /* 0x002fd60008000f00 */
[----:B------:R-:W-:Y:S05]  /*0290*/  @!P0 BRA `(.L_x_2) ;  /* 0x0000000000248947 */ /* 0x000fea0003800000 */
[----:B------:R-:W-:Y:S01]  /*02a0*/  MOV R7, R5 ;  /* 0x0000000500077202 */ /* 0x000fe20000000f00 */
[----:B------:R-:W-:-:S04]  /*02b0*/  FADD R6, R2, R9 ;  /* 0x0000000902067221 */ /* 0x000fc80000000000 */
[----:B------:R-:W-:Y:S01]  /*02c0*/  FMUL R8, R6, R6 ;  /* 0x0000000606087220 */ /* 0x000fe20000400000 */
[----:B------:R-:W-:-:S04]  /*02d0*/  FMUL R9, R7, R7 ;  /* 0x0000000707097220 */ /* 0x000fc80000400000 */
[----:B------:R-:W-:-:S05]  /*02e0*/  FADD R5, R8, R9 ;  /* 0x0000000908057221 */ /* 0x000fca0000000000 */
[----:B------:R-:W-:Y:S02]  /*02f0*/  FSETP.GT.AND P0, PT, R5, 4, PT ;  /* 0x408000000500780b */ /* 0x000fe40003f04000 */
[----:B------:R-:W-:-:S11]  /*0300*/  MOV R5, R10 ;  /* 0x0000000a00057202 */ /* 0x000fd60000000f00 */
[----:B------:R-:W-:Y:S05]  /*0310*/  @!P0 BRA `(.L_x_3) ;  /* 0xfffffffc00c48947 */ /* 0x000fea000383ffff */
[----:B------:R-:W-:-:S07]  /*0320*/  MOV R7, R5 ;  /* 0x0000000500077202 */ /* 0x000fce0000000f00 */
.L_x_2:
[----:B------:R-:W-:Y:S05]  /*0330*/  BSYNC.RECONVERGENT B0 ;  /* 0x0000000000007941 */ /* 0x000fea0003800200 */
.L_x_1:
[----:B------:R-:W0:Y:S01]  /*0340*/  LDC.64 R4, c[0x0][0x380] ;  /* 0x0000e000ff047b82 */ /* 0x000e220000000a00 */
[----:B------:R-:W1:Y:S01]  /*0350*/  LDCU.64 UR6, c[0x0][0x390] ;  /* 0x00007200ff0677ac */ /* 0x000e620008000a00 */
[----:B------:R-:W-:Y:S01]  /*0360*/  BSSY.RECONVERGENT B0, `(.L_x_4) ;  /* 0x000001a000007945 */ /* 0x000fe20003800200 */
[----:B------:R-:W-:Y:S01]  /*0370*/  MOV R9, R2 ;  /* 0x0000000200097202 */ /* 0x000fe20000000f00 */
[----:B------:R-:W2:Y:S04]  /*0380*/  LDCU UR8, c[0x0][0x3a0] ;  /* 0x00007400ff0877ac */ /* 0x000ea80008000800 */
[----:B------:R-:W3:Y:S01]  /*0390*/  LDC R6, c[0x0][0x398] ;  /* 0x0000e600ff067b82 */ /* 0x000ee20000000800 */
[C---:B-1----:R-:W-:Y:S01]  /*03a0*/  IMAD R3, R0.reuse, UR6, R3 ;  /* 0x0000000600037c24 */ /* 0x042fe2000f8e0203 */
[----:B------:R-:W1:Y:S03]  /*03b0*/  LDCU UR6, c[0x0][0x3a0] ;  /* 0x00007400ff0677ac */ /* 0x000e660008000800 */
[----:B0-----:R-:W-:Y:S01]  /*03c0*/  IMAD.WIDE R4, R3, 0x4, R4 ;  /* 0x0000000403047825 */ /* 0x001fe200078e0204 */
[----:B------:R-:W-:-:S04]  /*03d0*/  IADD3 R3, PT, PT, R0, 0x1, RZ ;  /* 0x0000000100037810 */ /* 0x000fc80007ffe0ff */
[----:B------:R0:W-:Y:S01]  /*03e0*/  STG.E desc[UR4][R4.64], R7 ;  /* 0x0000000704007986 */ /* 0x0001e2000c101904 */
[----:B------:R-:W-:-:S05]  /*03f0*/  I2FP.F32.U32 R3, R3 ;  /* 0x0000000300037245 */ /* 0x000fca0000201000 */
[----:B---3--:R-:W-:Y:S01]  /*0400*/  FFMA R3, R3, R6, UR7 ;  /* 0x0000000703037e23 */ /* 0x008fe20008000006 */
[----:B------:R-:W-:-:S04]  /*0410*/  HFMA2 R6, -RZ, RZ, 0, 0 ;  /* 0x00000000ff067431 */ /* 0x000fc800000001ff */
[----:B-12---:R-:W-:-:S07]  /*0420*/  MOV R8, R3 ;  /* 0x0000000300087202 */ /* 0x006fce0000000f00 */
.L_x_6:
[----:B0-----:R-:W-:Y:S01]  /*0430*/  FMUL R7, R9, R9 ;  /* 0x0000000909077220 */ /* 0x001fe20000400000 */
[----:B------:R-:W-:-:S04]  /*0440*/  FMUL R12, R8, R8 ;  /* 0x00000008080c7220 */ /* 0x000fc80000400000 */
[----:B------:R-:W-:-:S05]  /*0450*/  FADD R10, R7, R12 ;  /* 0x0000000c070a7221 */ /* 0x000fca0000000000 */
[----:B------:R-:W-:-:S13]  /*0460*/  FSETP.GT.AND P0, PT, R10, 4, PT ;  /* 0x408000000a00780b */ /* 0x000fda0003f04000 */
[----:B------:R-:W-:Y:S05]  /*0470*/  @P0 BRA `(.L_x_5) ;  /* 0x0000000000200947 */ /* 0x000fea0003800000 */
[----:B------:R-:W-:Y:S01]  /*0480*/  IADD3 R6, PT, PT, R6, 0x1, RZ ;  /* 0x0000000106067810 */ /* 0x000fe20007ffe0ff */
[----:B------:R-:W-:Y:S01]  /*0490*/  FADD R10, R9, R9 ;  /* 0x00000009090a7221 */ /* 0x000fe20000000000 */
[----:B------:R-:W-:Y:S02]  /*04a0*/  FADD R9, R7, -R12 ;  /* 0x8000000c07097221 */ /* 0x000fe40000000000 */
[----:B------:R-:W-:Y:S01]  /*04b0*/  ISETP.NE.AND P0, PT, R6, UR6, PT ;  /* 0x0000000606007c0c */ /* 0x000fe2000bf05270 */
[----:B------:R-:W-:Y:S01]  /*04c0*/  FFMA R8, R10, R8, R3 ;  /* 0x000000080a087223 */ /* 0x000fe20000000003 */
[----:B------:R-:W-:-:S11]  /*04d0*/  FADD R9, R2, R9 ;  /* 0x0000000902097221 */ /* 0x000fd60000000000 */
[----:B------:R-:W-:Y:S05]  /*04e0*/  @P0 BRA `(.L_x_6) ;  /* 0xfffffffc00d00947 */ /* 0x000fea000383ffff */
[----:B------:R-:W-:-:S07]  /*04f0*/  MOV R6, UR8 ;  /* 0x0000000800067c02 */ /* 0x000fce0008000f00 */
.L_x_5:
[----:B------:R-:W-:Y:S05]  /*0500*/  BSYNC.RECONVERGENT B0 ;  /* 0x0000000000007941 */ /* 0x000fea0003800200 */
.L_x_4:
[----:B------:R-:W0:Y:S01]  /*0510*/  LDC.64 R8, c[0x0][0x390] ;  /* 0x0000e400ff087b82 */ /* 0x000e220000000a00 */
[----:B------:R-:W1:Y:S01]  /*0520*/  LDCU UR6, c[0x0][0x398] ;  /* 0x00007300ff0677ac */ /* 0x000e620008000800 */
[----:B------:R-:W-:Y:S01]  /*0530*/  IADD3 R3, PT, PT, R0, 0x2, RZ ;  /* 0x0000000200037810 */ /* 0x000fe20007ffe0ff */
[----:B------:R-:W-:Y:S01]  /*0540*/  BSSY.RECONVERGENT B0, `(.L_x_7) ;  /* 0x0000017000007945 */ /* 0x000fe20003800200 */
[----:B------:R-:W2:Y:S01]  /*0550*/  LDCU UR8, c[0x0][0x3a0] ;  /* 0x00007400ff0877ac */ /* 0x000ea20008000800 */
[----:B------:R-:W3:Y:S01]  /*0560*/  LDCU UR7, c[0x0][0x3a0] ;  /* 0x00007400ff0777ac */ /* 0x000ee20008000800 */
[----:B0-----:R-:W-:Y:S01]  /*0570*/  IMAD.WIDE R4, R8, 0x4, R4 ;  /* 0x0000000408047825 */ /* 0x001fe200078e0204 */
[----:B------:R-:W-:-:S03]  /*0580*/  I2FP.F32.U32 R8, R3 ;  /* 0x0000000300087245 */ /* 0x000fc60000201000 */
[----:B------:R-:W-:Y:S01]  /*0590*/  HFMA2 R3, -RZ, RZ, 0, 0 ;  /* 0x00000000ff037431 */ /* 0x000fe200000001ff */
[----:B------:R0:W-:Y:S01]  /*05a0*/  STG.E desc[UR4][R4.64], R6 ;  /* 0x0000000604007986 */ /* 0x0001e2000c101904 */
[----:B-1----:R-:W-:Y:S01]  /*05b0*/  FFMA R8, R8, UR6, R9 ;  /* 0x0000000608087c23 */ /* 0x002fe20008000009 */
[----:B------:R-:W-:-:S04]  /*05c0*/  MOV R9, R2 ;  /* 0x0000000200097202 */ /* 0x000fc80000000f00 */
[----:B--23--:R-:W-:-:S07]  /*05d0*/  MOV R7, R8 ;  /* 0x0000000800077202 */ /* 0x00cfce0000000f00 */
.L_x_9:
        /* <DEDUP_REMOVED lines=13> */
.L_x_8:
[----:B------:R-:W-:Y:S05]  /*06b0*/  BSYNC.RECONVERGENT B0 ;  /* 0x0000000000007941 */ /* 0x000fea0003800200 */
.L_x_7:
[----:B------:R-:W0:Y:S01]  /*06c0*/  LDC.64 R6, c[0x0][0x390] ;  /* 0x0000e400ff067b82 */ /* 0x000e220000000a00 */
[----:B------:R-:W1:Y:S01]  /*06d0*/  LDCU UR6, c[0x0][0x398] ;  /* 0x00007300ff0677ac */ /* 0x000e620008000800 */
[----:B------:R-:W-:Y:S01]  /*06e0*/  IADD3 R0, PT, PT, R0, 0x3, RZ ;  /* 0x0000000300007810 */ /* 0x000fe20007ffe0ff */
[----:B------:R-:W-:Y:S01]  /*06f0*/  BSSY.RECONVERGENT B0, `(.L_x_10) ;  /* 0x0000017000007945 */ /* 0x000fe20003800200 */
[----:B------:R-:W-:Y:S01]  /*0700*/  MOV R8, R2 ;  /* 0x0000000200087202 */ /* 0x000fe20000000f00 */
[----:B------:R-:W2:Y:S01]  /*0710*/  LDCU UR8, c[0x0][0x3a0] ;  /* 0x00007400ff0877ac */ /* 0x000ea20008000800 */
[----:B------:R-:W-:Y:S01]  /*0720*/  I2FP.F32.U32 R0, R0 ;  /* 0x0000000000007245 */ /* 0x000fe20000201000 */
[----:B------:R-:W3:Y:S01]  /*0730*/  LDCU UR7, c[0x0][0x3a0] ;  /* 0x00007400ff0777ac */ /* 0x000ee20008000800 */
[----:B0-----:R-:W-:-:S04]  /*0740*/  IMAD.WIDE R4, R6, 0x4, R4 ;  /* 0x0000000406047825 */ /* 0x001fc800078e0204 */
[----:B-1----:R-:W-:Y:S01]  /*0750*/  FFMA R0, R0, UR6, R7 ;  /* 0x0000000600007c23 */ /* 0x002fe20008000007 */
[----:B------:R-:W-:Y:S01]  /*0760*/  HFMA2 R6, -RZ, RZ, 0, 0 ;  /* 0x00000000ff067431 */ /* 0x000fe200000001ff */
[----:B------:R0:W-:Y:S03]  /*0770*/  STG.E desc[UR4][R4.64], R3 ;  /* 0x0000000304007986 */ /* 0x0001e6000c101904 */
[----:B--23--:R-:W-:-:S07]  /*0780*/  MOV R7, R0 ;  /* 0x0000000000077202 */ /* 0x00cfce0000000f00 */
.L_x_12:
        /* <DEDUP_REMOVED lines=13> */
.L_x_11:
[----:B------:R-:W-:Y:S05]  /*0860*/  BSYNC.RECONVERGENT B0 ;  /* 0x0000000000007941 */ /* 0x000fea0003800200 */
.L_x_10:
[----:B------:R-:W0:Y:S02]  /*0870*/  LDC R3, c[0x0][0x390] ;  /* 0x0000e400ff037b82 */ /* 0x000e240000000800 */
[----:B0-----:R-:W-:-:S05]  /*0880*/  IMAD.WIDE R4, R3, 0x4, R4 ;  /* 0x0000000403047825 */ /* 0x001fca00078e0204 */
[----:B------:R-:W-:Y:S01]  /*0890*/  STG.E desc[UR4][R4.64], R6 ;  /* 0x0000000604007986 */ /* 0x000fe2000c101904 */
[----:B------:R-:W-:Y:S05]  /*08a0*/  EXIT ;  /* 0x000000000000794d */ /* 0x000fea0003800000 */
.L_x_0:
[----:B------:R-:W0:Y:S08]  /*08b0*/  LDC R9, c[0x0][0x390] ;  /* 0x0000e400ff097b82 */ /* 0x000e300000000800 */
[----:B------:R-:W1:Y:S01]  /*08c0*/  LDC.64 R4, c[0x0][0x380] ;  /* 0x0000e000ff047b82 */ /* 0x000e620000000a00 */
[----:B0-----:R-:W-:-:S04]  /*08d0*/  IMAD R3, R0, R9, R3 ;  /* 0x0000000900037224 */ /* 0x001fc800078e0203 */
[----:B-1----:R-:W-:-:S05]  /*08e0*/  IMAD.WIDE R4, R3, 0x4, R4 ;  /* 0x0000000403047825 */ /* 0x002fca00078e0204 */
[----:B------:R-:W-:Y:S01]  /*08f0*/  STG.E desc[UR4][R4.64], RZ ;  /* 0x000000ff04007986 */ /* 0x000fe2000c101904 */
[----:B------:R-:W-:-:S05]  /*0900*/  IMAD.WIDE R2, R9, 0x4, R4 ;  /* 0x0000000409027825 */ /* 0x000fca00078e0204 */
[----:B------:R-:W-:Y:S01]  /*0910*/  STG.E desc[UR4][R2.64], RZ ;  /* 0x000000ff02007986 */ /* 0x000fe2000c101904 */
[----:B------:R-:W-:-:S05]  /*0920*/  IMAD.WIDE R6, R9, 0x4, R2 ;  /* 0x0000000409067825 */ /* 0x000fca00078e0202 */
[----:B------:R-:W-:Y:S01]  /*0930*/  STG.E desc[UR4][R6.64], RZ ;  /* 0x000000ff06007986 */ /* 0x000fe2000c101904 */
[----:B------:R-:W-:-:S05]  /*0940*/  IMAD.WIDE R8, R9, 0x4, R6 ;  /* 0x0000000409087825 */ /* 0x000fca00078e0206 */
[----:B------:R-:W-:Y:S01]  /*0950*/  STG.E desc[UR4][R8.64], RZ ;  /* 0x000000ff08007986 */ /* 0x000fe2000c101904 */
[----:B------:R-:W-:Y:S05]  /*0960*/  EXIT ;  /* 0x000000000000794d */ /* 0x000fea0003800000 */
.L_x_13:
[----:B------:R-:W-:-:S00]  /*0970*/  BRA `(.L_x_13) ;  /* 0xfffffffc00fc7947 */ /* 0x000fc0000383ffff */
[----:B------:R-:W-:-:S00]  /*0980*/  NOP ;  /* 0x0000000000007918 */ /* 0x000fc00000000000 */
[----:B------:R-:W-:-:S00]  /*0990*/  NOP ;  /* 0x0000000000007918 */ /* 0x000fc00000000000 */
[----:B------:R-:W-:-:S00]  /*09a0*/  NOP ;  /* 0x0000000000007918 */ /* 0x000fc00000000000 */
[----:B------:R-:W-:-:S00]  /*09b0*/  NOP ;  /* 0x0000000000007918 */ /* 0x000fc00000000000 */
[----:B------:R-:W-:-:S00]  /*09c0*/  NOP ;  /* 0x0000000000007918 */ /* 0x000fc00000000000 */
[----:B------:R-:W-:-:S00]  /*09d0*/  NOP ;  /* 0x0000000000007918 */ /* 0x000fc00000000000 */
[----:B------:R-:W-:-:S00]  /*09e0*/  NOP ;  /* 0x0000000000007918 */ /* 0x000fc00000000000 */
[----:B------:R-:W-:-:S00]  /*09f0*/  NOP ;  /* 0x0000000000007918 */ /* 0x000fc00000000000 */
.L_x_14:


//--------------------- .nv.shared.reserved.0     --------------------------
	.section	.nv.shared.reserved.0,"aw",@nobits
	.weak		__nv_reservedSMEM_offset_0_alias
	.size		__nv_reservedSMEM_offset_0_alias, 0, 64
	.other		__nv_reservedSMEM_offset_0_alias,@"STO_CUDA_RESERVED_SHARED STV_DEFAULT"
__nv_reservedSMEM_offset_0_alias:
	.zero		0
	.zero		64


//--------------------- .nv.constant0._Z12mandelKernelPiffiffii --------------------------
	.section	.nv.constant0._Z12mandelKernelPiffiffii,"a",@progbits
	.sectionflags	@""
	.align	4
.nv.constant0._Z12mandelKernelPiffiffii:
	.zero		932


//--------------------- SYMBOLS --------------------------

	.type		.nv.reservedSmem.offset0,@object
	.size		.nv.reservedSmem.offset0,0x4
